//
// Generated by NVIDIA NVVM Compiler
//
// Compiler Build ID: CL-36424714
// Cuda compilation tools, release 13.0, V13.0.88
// Based on NVVM 20.0.0
//

.version 9.0
.target sm_100
.address_size 64

	// .globl	_Z6kernelPi

.visible .entry _Z6kernelPi(
	.param .u64 .ptr .align 1 _Z6kernelPi_param_0
)
{
	.reg .pred 	%p<2>;
	.reg .b32 	%r<5>;
	.reg .b64 	%rd<5>;

	ld.param.u64 	%rd1, [_Z6kernelPi_param_0];
	mov.u32 	%r2, %ctaid.x;
	mov.u32 	%r3, %ntid.x;
	mov.u32 	%r4, %tid.x;
	mad.lo.s32 	%r1, %r2, %r3, %r4;
	setp.gt.s32 	%p1, %r1, 1023;
	@%p1 bra 	$L__BB0_2;
	cvta.to.global.u64 	%rd2, %rd1;
	mul.wide.s32 	%rd3, %r1, 4;
	add.s64 	%rd4, %rd2, %rd3;
	st.global.u32 	[%rd4], %r1;
$L__BB0_2:
	ret;

}


// ===== COMPILED SASS (sm_100) =====

	.target	sm_100

	.elftype	@"ET_EXEC"


//--------------------- .note.nv.tkinfo           --------------------------
	.section	.note.nv.tkinfo,"",@"SHT_NOTE"
	.sectionflags	@"SHF_NOTE_NV_TKINFO"
	.tkinfo
        /*0018*/ 	.word	0x00000002
        /*0030*/ 	.string	""
        /*0030*/ 	.string	"ptxas"
        /*0030*/ 	.string	"Cuda compilation tools, release 13.0, V13.0.88"
        /*0030*/ 	.string	"Build cuda_13.0.r13.0/compiler.36424714_0"
        /*0030*/ 	.string	"-arch sm_100 -m 64 "



//--------------------- .note.nv.cuinfo           --------------------------
	.section	.note.nv.cuinfo,"",@"SHT_NOTE"
	.sectionflags	@"SHF_NOTE_NV_CUINFO"
        /*0018*/ 	.short	0x0002
        /*001a*/ 	.short	0x0064
        /*001c*/ 	.short	0x0082
	.zero		2


//--------------------- .nv.info                  --------------------------
	.section	.nv.info,"",@"SHT_CUDA_INFO"
	.align	4


	//----- nvinfo : EIATTR_REGCOUNT
	.align		4
        /*0000*/ 	.byte	0x04, 0x2f
        /*0002*/ 	.short	(.L_1 - .L_0)
	.align		4
.L_0:
        /*0004*/ 	.word	index@(_Z6kernelPi)
        /*0008*/ 	.word	0x00000008


	//----- nvinfo : EIATTR_FRAME_SIZE
	.align		4
.L_1:
        /*000c*/ 	.byte	0x04, 0x11
        /*000e*/ 	.short	(.L_3 - .L_2)
	.align		4
.L_2:
        /*0010*/ 	.word	index@(_Z6kernelPi)
        /*0014*/ 	.word	0x00000000


	//----- nvinfo : EIATTR_MIN_STACK_SIZE
	.align		4
.L_3:
        /*0018*/ 	.byte	0x04, 0x12
        /*001a*/ 	.short	(.L_5 - .L_4)
	.align		4
.L_4:
        /*001c*/ 	.word	index@(_Z6kernelPi)
        /*0020*/ 	.word	0x00000000
.L_5:


//--------------------- .nv.compat                --------------------------
	.section	.nv.compat,"",@"SHT_CUDA_COMPAT_INFO"
	.align	4
        /*0000*/ 	.byte	0x02, 0x09, 0x00, 0x00, 0x02, 0x02, 0x01, 0x00, 0x02, 0x05, 0x05, 0x00, 0x03, 0x07, 0x01, 0x01
        /*0010*/ 	.byte	0x02, 0x03, 0x00, 0x00, 0x02, 0x06, 0x01, 0x00, 0x04, 0x0b, 0x08, 0x00, 0x09, 0x00, 0x00, 0x00
        /*0020*/ 	.byte	0x00, 0x00, 0x00, 0x00


//--------------------- .nv.info._Z6kernelPi      --------------------------
	.section	.nv.info._Z6kernelPi,"",@"SHT_CUDA_INFO"
	.sectionflags	@""
	.align	4


	//----- nvinfo : EIATTR_CUDA_API_VERSION
	.align		4
        /*0000*/ 	.byte	0x04, 0x37
        /*0002*/ 	.short	(.L_7 - .L_6)
.L_6:
        /*0004*/ 	.word	0x00000082


	//----- nvinfo : EIATTR_KPARAM_INFO
	.align		4
.L_7:
        /*0008*/ 	.byte	0x04, 0x17
        /*000a*/ 	.short	(.L_9 - .L_8)
.L_8:
        /*000c*/ 	.word	0x00000000
        /*0010*/ 	.short	0x0000
        /*0012*/ 	.short	0x0000
        /*0014*/ 	.byte	0x00, 0xf5, 0x21, 0x00


	//----- nvinfo : EIATTR_SPARSE_MMA_MASK
	.align		4
.L_9:
        /*0018*/ 	.byte	0x03, 0x50
        /*001a*/ 	.short	0x0000


	//----- nvinfo : EIATTR_MAXREG_COUNT
	.align		4
        /*001c*/ 	.byte	0x03, 0x1b
        /*001e*/ 	.short	0x00ff


	//----- nvinfo : EIATTR_MERCURY_ISA_VERSION
	.align		4
        /*0020*/ 	.byte	0x03, 0x5f
        /*0022*/ 	.short	0x0101


	//----- nvinfo : EIATTR_VRC_CTA_INIT_COUNT
	.align		4
        /*0024*/ 	.byte	0x02, 0x4a
	.zero		1
	.zero		1


	//----- nvinfo : EIATTR_EXIT_INSTR_OFFSETS
	.align		4
        /*0028*/ 	.byte	0x04, 0x1c
        /*002a*/ 	.short	(.L_11 - .L_10)


	//   ....[0]....
.L_10:
        /*002c*/ 	.word	0x00000060


	//   ....[1]....
        /*0030*/ 	.word	0x000000b0


	//----- nvinfo : EIATTR_CBANK_PARAM_SIZE
	.align		4
.L_11:
        /*0034*/ 	.byte	0x03, 0x19
        /*0036*/ 	.short	0x0008


	//----- nvinfo : EIATTR_PARAM_CBANK
	.align		4
        /*0038*/ 	.byte	0x04, 0x0a
        /*003a*/ 	.short	(.L_13 - .L_12)
	.align		4
.L_12:
        /*003c*/ 	.word	index@(.nv.constant0._Z6kernelPi)
        /*0040*/ 	.short	0x0380
        /*0042*/ 	.short	0x0008


	//----- nvinfo : EIATTR_SW_WAR
	.align		4
.L_13:
        /*0044*/ 	.byte	0x04, 0x36
        /*0046*/ 	.short	(.L_15 - .L_14)
.L_14:
        /*0048*/ 	.word	0x00000008
.L_15:


//--------------------- .nv.callgraph             --------------------------
	.section	.nv.callgraph,"",@"SHT_CUDA_CALLGRAPH"
	.align	4
	.sectionentsize	8
	.align		4
        /*0000*/ 	.word	0x00000000
	.align		4
        /*0004*/ 	.word	0xffffffff
	.align		4
        /*0008*/ 	.word	0x00000000
	.align		4
        /*000c*/ 	.word	0xfffffffe
	.align		4
        /*0010*/ 	.word	0x00000000
	.align		4
        /*0014*/ 	.word	0xfffffffd
	.align		4
        /*0018*/ 	.word	0x00000000
	.align		4
        /*001c*/ 	.word	0xfffffffc


//--------------------- .text._Z6kernelPi         --------------------------
	.section	.text._Z6kernelPi,"ax",@progbits
	.align	128
        .global         _Z6kernelPi
        .type           _Z6kernelPi,@function
        .size           _Z6kernelPi,(.L_x_1 - _Z6kernelPi)
        .other          _Z6kernelPi,@"STO_CUDA_ENTRY STV_DEFAULT"
_Z6kernelPi:
.text._Z6kernelPi:
[----:B------:R-:W-:Y:S01]  /*0000*/  LDC R1, c[0x0][0x37c] ;  /* 0x0000df00ff017b82 */ /* 0x000fe20000000800 */
[----:B------:R-:W0:Y:S07]  /*0010*/  S2R R0, SR_TID.X ;  /* 0x0000000000007919 */ /* 0x000e2e0000002100 */
[----:B------:R-:W0:Y:S08]  /*0020*/  S2UR UR4, SR_CTAID.X ;  /* 0x00000000000479c3 */ /* 0x000e300000002500 */
[----:B------:R-:W0:Y:S02]  /*0030*/  LDC R5, c[0x0][0x360] ;  /* 0x0000d800ff057b82 */ /* 0x000e240000000800 */
[----:B0-----:R-:W-:-:S05]  /*0040*/  IMAD R5, R5, UR4, R0 ;  /* 0x0000000405057c24 */ /* 0x001fca000f8e0200 */
[----:B------:R-:W-:-:S13]  /*0050*/  ISETP.GT.AND P0, PT, R5, 0x3ff, PT ;  /* 0x000003ff0500780c */ /* 0x000fda0003f04270 */
[----:B------:R-:W-:Y:S05]  /*0060*/  @P0 EXIT ;  /* 0x000000000000094d */ /* 0x000fea0003800000 */
[----:B------:R-:W0:Y:S01]  /*0070*/  LDC.64 R2, c[0x0][0x380] ;  /* 0x0000e000ff027b82 */ /* 0x000e220000000a00 */
[----:B------:R-:W1:Y:S01]  /*0080*/  LDCU.64 UR4, c[0x0][0x358] ;  /* 0x00006b00ff0477ac */ /* 0x000e620008000a00 */
[----:B0-----:R-:W-:-:S05]  /*0090*/  IMAD.WIDE R2, R5, 0x4, R2 ;  /* 0x0000000405027825 */ /* 0x001fca00078e0202 */
[----:B-1----:R-:W-:Y:S01]  /*00a0*/  STG.E desc[UR4][R2.64], R5 ;  /* 0x0000000502007986 */ /* 0x002fe2000c101904 */
[----:B------:R-:W-:Y:S05]  /*00b0*/  EXIT ;  /* 0x000000000000794d */ /* 0x000fea0003800000 */
.L_x_0:
[----:B------:R-:W-:-:S00]  /*00c0*/  BRA `(.L_x_0) ;  /* 0xfffffffc00fc7947 */ /* 0x000fc0000383ffff */
[----:B------:R-:W-:-:S00]  /*00d0*/  NOP ;  /* 0x0000000000007918 */ /* 0x000fc00000000000 */
        /* <DEDUP_REMOVED lines=10> */
.L_x_1:


//--------------------- .nv.shared.reserved.0     --------------------------
	.section	.nv.shared.reserved.0,"aw",@nobits
	.weak		__nv_reservedSMEM_offset_0_alias
	.size		__nv_reservedSMEM_offset_0_alias, 0, 64
	.other		__nv_reservedSMEM_offset_0_alias,@"STO_CUDA_RESERVED_SHARED STV_DEFAULT"
__nv_reservedSMEM_offset_0_alias:
	.zero		0
	.zero		64


//--------------------- .nv.constant0._Z6kernelPi --------------------------
	.section	.nv.constant0._Z6kernelPi,"a",@progbits
	.sectionflags	@""
	.align	4
.nv.constant0._Z6kernelPi:
	.zero		904


//--------------------- SYMBOLS --------------------------

	.type		.nv.reservedSmem.offset0,@object
	.size		.nv.reservedSmem.offset0,0x4
